	.headerflags	@"EF_CUDA_TEXMODE_UNIFIED EF_CUDA_64BIT_ADDRESS EF_CUDA_ACCELERATORS EF_CUDA_SM90 EF_CUDA_VIRTUAL_SM(EF_CUDA_SM90)"
	.elftype	@"ET_EXEC"


//--------------------- .nv.info                  --------------------------
	.section	.nv.info,"",@"SHT_CUDA_INFO"
	.align	4


	//----- nvinfo : EIATTR_REGCOUNT
	.align		4
        /*0000*/ 	.byte	0x04, 0x2f
        /*0002*/ 	.short	(.L_3 - .L_2)
	.align		4
.L_2:
        /*0004*/ 	.word	index@(triton_poi_fused__native_batch_norm_legit_no_training_relu_8)
        /*0008*/ 	.word	0x00000012


	//----- nvinfo : EIATTR_MIN_STACK_SIZE
	.align		4
.L_3:
        /*000c*/ 	.byte	0x04, 0x12
        /*000e*/ 	.short	(.L_5 - .L_4)
	.align		4
.L_4:
        /*0010*/ 	.word	index@(triton_poi_fused__native_batch_norm_legit_no_training_relu_8)
        /*0014*/ 	.word	0x00000000


	//----- nvinfo : EIATTR_FRAME_SIZE
	.align		4
.L_5:
        /*0018*/ 	.byte	0x04, 0x11
        /*001a*/ 	.short	(.L_7 - .L_6)
	.align		4
.L_6:
        /*001c*/ 	.word	index@(triton_poi_fused__native_batch_norm_legit_no_training_relu_8)
        /*0020*/ 	.word	0x00000000


	//----- nvinfo : EIATTR_MIN_STACK_SIZE
	.align		4
.L_7:
        /*0024*/ 	.byte	0x04, 0x12
        /*0026*/ 	.short	(.L_9 - .L_8)
	.align		4
.L_8:
        /*0028*/ 	.word	index@(triton_poi_fused__native_batch_norm_legit_no_training_relu_8)
        /*002c*/ 	.word	0x00000000
.L_9:


//--------------------- .nv.info.triton_poi_fused__native_batch_norm_legit_no_training_relu_8 --------------------------
	.section	.nv.info.triton_poi_fused__native_batch_norm_legit_no_training_relu_8,"",@"SHT_CUDA_INFO"
	.sectionflags	@""
	.align	4


	//----- nvinfo : EIATTR_CUDA_API_VERSION
	.align		4
        /*0000*/ 	.byte	0x04, 0x37
        /*0002*/ 	.short	(.L_11 - .L_10)
.L_10:
        /*0004*/ 	.word	0x0000007c


	//----- nvinfo : EIATTR_KPARAM_INFO
	.align		4
.L_11:
        /*0008*/ 	.byte	0x04, 0x17
        /*000a*/ 	.short	(.L_13 - .L_12)
.L_12:
        /*000c*/ 	.word	0x00000000
        /*0010*/ 	.short	0x0006
        /*0012*/ 	.short	0x0030
        /*0014*/ 	.byte	0x00, 0xf0, 0x11, 0x00


	//----- nvinfo : EIATTR_KPARAM_INFO
	.align		4
.L_13:
        /*0018*/ 	.byte	0x04, 0x17
        /*001a*/ 	.short	(.L_15 - .L_14)
.L_14:
        /*001c*/ 	.word	0x00000000
        /*0020*/ 	.short	0x0005
        /*0022*/ 	.short	0x0028
        /*0024*/ 	.byte	0x00, 0xf4, 0x21, 0x00


	//----- nvinfo : EIATTR_KPARAM_INFO
	.align		4
.L_15:
        /*0028*/ 	.byte	0x04, 0x17
        /*002a*/ 	.short	(.L_17 - .L_16)
.L_16:
        /*002c*/ 	.word	0x00000000
        /*0030*/ 	.short	0x0004
        /*0032*/ 	.short	0x0020
        /*0034*/ 	.byte	0x00, 0xf4, 0x21, 0x00


	//----- nvinfo : EIATTR_KPARAM_INFO
	.align		4
.L_17:
        /*0038*/ 	.byte	0x04, 0x17
        /*003a*/ 	.short	(.L_19 - .L_18)
.L_18:
        /*003c*/ 	.word	0x00000000
        /*0040*/ 	.short	0x0003
        /*0042*/ 	.short	0x0018
        /*0044*/ 	.byte	0x00, 0xf4, 0x21, 0x00


	//----- nvinfo : EIATTR_KPARAM_INFO
	.align		4
.L_19:
        /*0048*/ 	.byte	0x04, 0x17
        /*004a*/ 	.short	(.L_21 - .L_20)
.L_20:
        /*004c*/ 	.word	0x00000000
        /*0050*/ 	.short	0x0002
        /*0052*/ 	.short	0x0010
        /*0054*/ 	.byte	0x00, 0xf4, 0x21, 0x00


	//----- nvinfo : EIATTR_KPARAM_INFO
	.align		4
.L_21:
        /*0058*/ 	.byte	0x04, 0x17
        /*005a*/ 	.short	(.L_23 - .L_22)
.L_22:
        /*005c*/ 	.word	0x00000000
        /*0060*/ 	.short	0x0001
        /*0062*/ 	.short	0x0008
        /*0064*/ 	.byte	0x00, 0xf4, 0x21, 0x00


	//----- nvinfo : EIATTR_KPARAM_INFO
	.align		4
.L_23:
        /*0068*/ 	.byte	0x04, 0x17
        /*006a*/ 	.short	(.L_25 - .L_24)
.L_24:
        /*006c*/ 	.word	0x00000000
        /*0070*/ 	.short	0x0000
        /*0072*/ 	.short	0x0000
        /*0074*/ 	.byte	0x00, 0xf4, 0x21, 0x00


	//----- nvinfo : EIATTR_SPARSE_MMA_MASK
	.align		4
.L_25:
        /*0078*/ 	.byte	0x03, 0x50
        /*007a*/ 	.short	0x0000


	//----- nvinfo : EIATTR_MAXREG_COUNT
	.align		4
        /*007c*/ 	.byte	0x03, 0x1b
        /*007e*/ 	.short	0x00ff


	//----- nvinfo : EIATTR_EXIT_INSTR_OFFSETS
	.align		4
        /*0080*/ 	.byte	0x04, 0x1c
        /*0082*/ 	.short	(.L_27 - .L_26)


	//   ....[0]....
.L_26:
        /*0084*/ 	.word	0x000003d0


	//----- nvinfo : EIATTR_REQNTID
	.align		4
.L_27:
        /*0088*/ 	.byte	0x04, 0x10
        /*008a*/ 	.short	(.L_29 - .L_28)
.L_28:
        /*008c*/ 	.word	0x00000100
        /*0090*/ 	.word	0x00000001
        /*0094*/ 	.word	0x00000001


	//----- nvinfo : EIATTR_CBANK_PARAM_SIZE
	.align		4
.L_29:
        /*0098*/ 	.byte	0x03, 0x19
        /*009a*/ 	.short	0x0034


	//----- nvinfo : EIATTR_PARAM_CBANK
	.align		4
        /*009c*/ 	.byte	0x04, 0x0a
        /*009e*/ 	.short	(.L_31 - .L_30)
	.align		4
.L_30:
        /*00a0*/ 	.word	index@(.nv.constant0.triton_poi_fused__native_batch_norm_legit_no_training_relu_8)
        /*00a4*/ 	.short	0x0210
        /*00a6*/ 	.short	0x0034


	//----- nvinfo : EIATTR_SW_WAR
	.align		4
.L_31:
        /*00a8*/ 	.byte	0x04, 0x36
        /*00aa*/ 	.short	(.L_33 - .L_32)
.L_32:
        /*00ac*/ 	.word	0x00000008
.L_33:


//--------------------- .nv.callgraph             --------------------------
	.section	.nv.callgraph,"",@"SHT_CUDA_CALLGRAPH"
	.align	4
	.sectionentsize	8
	.align		4
        /*0000*/ 	.word	0x00000000
	.align		4
        /*0004*/ 	.word	0xffffffff
	.align		4
        /*0008*/ 	.word	0x00000000
	.align		4
        /*000c*/ 	.word	0xfffffffe
	.align		4
        /*0010*/ 	.word	0x00000000
	.align		4
        /*0014*/ 	.word	0xfffffffd
	.align		4
        /*0018*/ 	.word	0x00000000
	.align		4
        /*001c*/ 	.word	0xfffffffc


//--------------------- .nv.constant4             --------------------------
	.section	.nv.constant4,"a",@progbits
	.align	8
	.align		8
.nv.constant4:
        /*0000*/ 	.dword	_$_str
	.align		8
        /*0008*/ 	.dword	_$_str_$_2


//--------------------- .text.triton_poi_fused__native_batch_norm_legit_no_training_relu_8 --------------------------
	.section	.text.triton_poi_fused__native_batch_norm_legit_no_training_relu_8,"ax",@progbits
	.align	128
        .global         triton_poi_fused__native_batch_norm_legit_no_training_relu_8
        .type           triton_poi_fused__native_batch_norm_legit_no_training_relu_8,@function
        .size           triton_poi_fused__native_batch_norm_legit_no_training_relu_8,(.L_x_1 - triton_poi_fused__native_batch_norm_legit_no_training_relu_8)
        .other          triton_poi_fused__native_batch_norm_legit_no_training_relu_8,@"STO_CUDA_ENTRY STV_DEFAULT"
triton_poi_fused__native_batch_norm_legit_no_training_relu_8:
.text.triton_poi_fused__native_batch_norm_legit_no_training_relu_8:
[----:B------:R-:W-:Y:S01]  /*0000*/  LDC R1, c[0x0][0x28] ;  /* 0x00000a00ff017b82 */ /* 0x000fe20000000800 */
[----:B------:R-:W1:Y:S07]  /*0010*/  S2R R0, SR_TID.X ;  /* 0x0000000000007919 */ /* 0x000e6e0000002100 */
[----:B------:R-:W2:Y:S01]  /*0020*/  LDC.64 R2, c[0x0][0x220] ;  /* 0x00008800ff027b82 */ /* 0x000ea20000000a00 */
[----:B------:R-:W-:Y:S01]  /*0030*/  ULDC.64 UR4, c[0x0][0x208] ;  /* 0x0000820000047ab9 */ /* 0x000fe20000000a00 */
[----:B------:R-:W3:Y:S06]  /*0040*/  S2R R7, SR_CTAID.X ;  /* 0x0000000000077919 */ /* 0x000eec0000002500 */
[----:B------:R-:W4:Y:S08]  /*0050*/  LDC.64 R8, c[0x0][0x228] ;  /* 0x00008a00ff087b82 */ /* 0x000f300000000a00 */
[----:B------:R-:W5:Y:S01]  /*0060*/  LDC.64 R10, c[0x0][0x230] ;  /* 0x00008c00ff0a7b82 */ /* 0x000f620000000a00 */
[----:B-1----:R-:W-:-:S02]  /*0070*/  SHF.L.U32 R0, R0, 0x1, RZ ;  /* 0x0000000100007819 */ /* 0x002fc400000006ff */
[----:B---3--:R-:W-:Y:S02]  /*0080*/  SHF.R.S32.HI R5, RZ, 0x16, R7 ;  /* 0x00000016ff057819 */ /* 0x008fe40000011407 */
[----:B------:R-:W-:Y:S02]  /*0090*/  LOP3.LUT R0, R0, 0x1fe, RZ, 0xc0, !PT ;  /* 0x000001fe00007812 */ /* 0x000fe400078ec0ff */
[----:B------:R-:W-:Y:S02]  /*00a0*/  SGXT R5, R5, 0x1 ;  /* 0x000000010505781a */ /* 0x000fe40000000200 */
[----:B------:R-:W-:Y:S02]  /*00b0*/  LEA R0, R7, R0, 0x9 ;  /* 0x0000000007007211 */ /* 0x000fe400078e48ff */
[----:B------:R-:W1:Y:S02]  /*00c0*/  LDC.64 R6, c[0x0][0x218] ;  /* 0x00008600ff067b82 */ /* 0x000e640000000a00 */
[----:B------:R-:W-:-:S04]  /*00d0*/  LEA.HI R5, R5, R0, RZ, 0x6 ;  /* 0x0000000005057211 */ /* 0x000fc800078f30ff */
[----:B------:R-:W-:-:S04]  /*00e0*/  LOP3.LUT R5, R5, 0xffffffc0, RZ, 0xc0, !PT ;  /* 0xffffffc005057812 */ /* 0x000fc800078ec0ff */
[----:B------:R-:W-:Y:S02]  /*00f0*/  IADD3 R13, R0, -R5, RZ ;  /* 0x80000005000d7210 */ /* 0x000fe40007ffe0ff */
[----:B------:R-:W3:Y:S03]  /*0100*/  LDC.64 R4, c[0x0][0x210] ;  /* 0x00008400ff047b82 */ /* 0x000ee60000000a00 */
[----:B--2---:R-:W-:-:S06]  /*0110*/  IMAD.WIDE R2, R13, 0x4, R2 ;  /* 0x000000040d027825 */ /* 0x004fcc00078e0202 */
[----:B------:R-:W2:Y:S01]  /*0120*/  LDG.E.EL.64 R2, desc[UR4][R2.64] ;  /* 0x0000000402027981 */ /* 0x000ea2000c2e1b00 */
[----:B-1----:R-:W-:-:S04]  /*0130*/  IMAD.WIDE R6, R13, 0x4, R6 ;  /* 0x000000040d067825 */ /* 0x002fc800078e0206 */
[C---:B----4-:R-:W-:Y:S02]  /*0140*/  IMAD.WIDE R8, R13.reuse, 0x4, R8 ;  /* 0x000000040d087825 */ /* 0x050fe400078e0208 */
[----:B------:R-:W4:Y:S02]  /*0150*/  LDG.E.EL.64 R6, desc[UR4][R6.64] ;  /* 0x0000000406067981 */ /* 0x000f24000c2e1b00 */
[----:B-----5:R-:W-:Y:S02]  /*0160*/  IMAD.WIDE R10, R13, 0x4, R10 ;  /* 0x000000040d0a7825 */ /* 0x020fe400078e020a */
[----:B------:R-:W5:Y:S02]  /*0170*/  LDG.E.EL.64 R8, desc[UR4][R8.64] ;  /* 0x0000000408087981 */ /* 0x000f64000c2e1b00 */
[----:B---3--:R-:W-:Y:S02]  /*0180*/  IMAD.WIDE R4, R0, 0x4, R4 ;  /* 0x0000000400047825 */ /* 0x008fe400078e0204 */
[----:B------:R-:W5:Y:S04]  /*0190*/  LDG.E.EL.64 R10, desc[UR4][R10.64] ;  /* 0x000000040a0a7981 */ /* 0x000f68000c2e1b00 */
[----:B------:R-:W4:Y:S01]  /*01a0*/  LDG.E.64 R4, desc[UR4][R4.64] ;  /* 0x0000000404047981 */ /* 0x000f22000c1e1b00 */
[----:B------:R-:W-:Y:S01]  /*01b0*/  HFMA2.MMA R14, -RZ, RZ, 1.625, 0 ;  /* 0x3e800000ff0e7435 */ /* 0x000fe200000001ff */
[----:B--2---:R-:W-:Y:S01]  /*01c0*/  FADD R2, R2, 9.9999997473787516356e-06 ;  /* 0x3727c5ac02027421 */ /* 0x004fe20000000000 */
[----:B------:R-:W-:-:S03]  /*01d0*/  FADD R3, R3, 9.9999997473787516356e-06 ;  /* 0x3727c5ac03037421 */ /* 0x000fc60000000000 */
[----:B------:R-:W1:Y:S08]  /*01e0*/  MUFU.SQRT R12, R2 ;  /* 0x00000002000c7308 */ /* 0x000e700000002000 */
[----:B------:R2:W3:Y:S01]  /*01f0*/  MUFU.SQRT R13, R3 ;  /* 0x00000003000d7308 */ /* 0x0004e20000002000 */
[C---:B-1----:R-:W-:Y:S02]  /*0200*/  FSETP.GT.AND P0, PT, R12.reuse, 8.50705917302346158658e+37, PT ;  /* 0x7e8000000c00780b */ /* 0x042fe40003f04000 */
[----:B------:R-:W-:Y:S01]  /*0210*/  FSETP.GEU.AND P2, PT, R12, 1.175494350822287508e-38, PT ;  /* 0x008000000c00780b */ /* 0x000fe20003f4e000 */
[----:B--2---:R-:W1:Y:S01]  /*0220*/  LDC.64 R2, c[0x0][0x238] ;  /* 0x00008e00ff027b82 */ /* 0x004e620000000a00 */
[----:B---3--:R-:W-:-:S02]  /*0230*/  FSETP.GT.AND P1, PT, R13, 8.50705917302346158658e+37, PT ;  /* 0x7e8000000d00780b */ /* 0x008fc40003f24000 */
[----:B------:R-:W-:-:S07]  /*0240*/  FSETP.GEU.AND P3, PT, R13, 1.175494350822287508e-38, PT ;  /* 0x008000000d00780b */ /* 0x000fce0003f6e000 */
[----:B------:R-:W-:-:S04]  /*0250*/  @P0 FMUL R12, R12, 0.25 ;  /* 0x3e8000000c0c0820 */ /* 0x000fc80000400000 */
[----:B------:R-:W-:Y:S01]  /*0260*/  @!P2 FMUL R12, R12, 16777216 ;  /* 0x4b8000000c0ca820 */ /* 0x000fe20000400000 */
[----:B------:R-:W-:-:S04]  /*0270*/  @P1 FMUL R13, R13, 0.25 ;  /* 0x3e8000000d0d1820 */ /* 0x000fc80000400000 */
[----:B------:R-:W-:Y:S01]  /*0280*/  @!P3 FMUL R13, R13, 16777216 ;  /* 0x4b8000000d0db820 */ /* 0x000fe20000400000 */
[----:B------:R-:W2:Y:S01]  /*0290*/  MUFU.RCP R12, R12 ;  /* 0x0000000c000c7308 */ /* 0x000ea20000001000 */
[----:B------:R-:W-:-:S07]  /*02a0*/  FSEL R15, R14, 1, P0 ;  /* 0x3f8000000e0f7808 */ /* 0x000fce0000000000 */
[----:B------:R-:W3:Y:S01]  /*02b0*/  MUFU.RCP R13, R13 ;  /* 0x0000000d000d7308 */ /* 0x000ee20000001000 */
[----:B------:R-:W-:Y:S01]  /*02c0*/  FSEL R14, R14, 1, P1 ;  /* 0x3f8000000e0e7808 */ /* 0x000fe20000800000 */
[----:B------:R-:W-:-:S04]  /*02d0*/  @!P2 FMUL R15, R15, 16777216 ;  /* 0x4b8000000f0fa820 */ /* 0x000fc80000400000 */
[----:B------:R-:W-:Y:S01]  /*02e0*/  @!P3 FMUL R14, R14, 16777216 ;  /* 0x4b8000000e0eb820 */ /* 0x000fe20000400000 */
[----:B----4-:R-:W-:Y:S01]  /*02f0*/  FADD R5, R5, -R7 ;  /* 0x8000000705057221 */ /* 0x010fe20000000000 */
[----:B------:R-:W-:Y:S01]  /*0300*/  FADD R4, R4, -R6 ;  /* 0x8000000604047221 */ /* 0x000fe20000000000 */
[----:B--2---:R-:W-:Y:S01]  /*0310*/  FMUL R15, R12, R15 ;  /* 0x0000000f0c0f7220 */ /* 0x004fe20000400000 */
[----:B---3--:R-:W-:-:S03]  /*0320*/  FMUL R14, R13, R14 ;  /* 0x0000000e0d0e7220 */ /* 0x008fc60000400000 */
[----:B------:R-:W-:Y:S01]  /*0330*/  FMUL R15, R4, R15 ;  /* 0x0000000f040f7220 */ /* 0x000fe20000400000 */
[----:B------:R-:W-:-:S03]  /*0340*/  FMUL R14, R5, R14 ;  /* 0x0000000e050e7220 */ /* 0x000fc60000400000 */
[----:B-----5:R-:W-:Y:S01]  /*0350*/  FFMA R8, R8, R15, R10 ;  /* 0x0000000f08087223 */ /* 0x020fe2000000000a */
[----:B------:R-:W-:-:S04]  /*0360*/  FFMA R9, R9, R14, R11 ;  /* 0x0000000e09097223 */ /* 0x000fc8000000000b */
[----:B------:R-:W-:Y:S02]  /*0370*/  FSETP.GEU.AND P0, PT, R8, RZ, PT ;  /* 0x000000ff0800720b */ /* 0x000fe40003f0e000 */
[C---:B------:R-:W-:Y:S01]  /*0380*/  FSETP.GEU.AND P1, PT, R9.reuse, RZ, PT ;  /* 0x000000ff0900720b */ /* 0x040fe20003f2e000 */
[----:B-1----:R-:W-:Y:S01]  /*0390*/  IMAD.WIDE R2, R0, 0x4, R2 ;  /* 0x0000000400027825 */ /* 0x002fe200078e0202 */
[----:B------:R-:W-:Y:S02]  /*03a0*/  FSEL R8, R8, RZ, P0 ;  /* 0x000000ff08087208 */ /* 0x000fe40000000000 */
[----:B------:R-:W-:-:S05]  /*03b0*/  FSEL R9, R9, RZ, P1 ;  /* 0x000000ff09097208 */ /* 0x000fca0000800000 */
[----:B------:R-:W-:Y:S01]  /*03c0*/  STG.E.64 desc[UR4][R2.64], R8 ;  /* 0x0000000802007986 */ /* 0x000fe2000c101b04 */
[----:B------:R-:W-:Y:S05]  /*03d0*/  EXIT ;  /* 0x000000000000794d */ /* 0x000fea0003800000 */
.L_x_0:
[----:B------:R-:W-:-:S00]  /*03e0*/  BRA `(.L_x_0) ;  /* 0xfffffffc00fc7947 */ /* 0x000fc0000383ffff */
[----:B------:R-:W-:-:S00]  /*03f0*/  NOP ;  /* 0x0000000000007918 */ /* 0x000fc00000000000 */
        /* <DEDUP_REMOVED lines=8> */
.L_x_1:


//--------------------- .nv.global.init           --------------------------
	.section	.nv.global.init,"aw",@progbits
.nv.global.init:
	.type		_$_str,@object
	.size		_$_str,(_$_str_$_2 - _$_str)
_$_str:
        /*0000*/ 	.byte	0x5f, 0x5f, 0x43, 0x55, 0x44, 0x41, 0x5f, 0x46, 0x54, 0x5a, 0x00
	.type		_$_str_$_2,@object
	.size		_$_str_$_2,(.L_1 - _$_str_$_2)
_$_str_$_2:
        /*000b*/ 	.byte	0x5f, 0x5f, 0x43, 0x55, 0x44, 0x41, 0x5f, 0x50, 0x52, 0x45, 0x43, 0x5f, 0x53, 0x51, 0x52, 0x54
        /*001b*/ 	.byte	0x00
.L_1:


//--------------------- .nv.constant0.triton_poi_fused__native_batch_norm_legit_no_training_relu_8 --------------------------
	.section	.nv.constant0.triton_poi_fused__native_batch_norm_legit_no_training_relu_8,"a",@progbits
	.sectionflags	@""
	.align	4
.nv.constant0.triton_poi_fused__native_batch_norm_legit_no_training_relu_8:
	.zero		580
